	.headerflags	@"EF_CUDA_TEXMODE_UNIFIED EF_CUDA_64BIT_ADDRESS EF_CUDA_ACCELERATORS EF_CUDA_SM90 EF_CUDA_VIRTUAL_SM(EF_CUDA_SM90)"
	.elftype	@"ET_EXEC"


//--------------------- .nv.info                  --------------------------
	.section	.nv.info,"",@"SHT_CUDA_INFO"
	.align	4


	//----- nvinfo : EIATTR_REGCOUNT
	.align		4
        /*0000*/ 	.byte	0x04, 0x2f
        /*0002*/ 	.short	(.L_3 - .L_2)
	.align		4
.L_2:
        /*0004*/ 	.word	index@(triton_poi_fused__native_batch_norm_legit_no_training_convolution_relu_113)
        /*0008*/ 	.word	0x0000001a


	//----- nvinfo : EIATTR_MIN_STACK_SIZE
	.align		4
.L_3:
        /*000c*/ 	.byte	0x04, 0x12
        /*000e*/ 	.short	(.L_5 - .L_4)
	.align		4
.L_4:
        /*0010*/ 	.word	index@(triton_poi_fused__native_batch_norm_legit_no_training_convolution_relu_113)
        /*0014*/ 	.word	0x00000000


	//----- nvinfo : EIATTR_FRAME_SIZE
	.align		4
.L_5:
        /*0018*/ 	.byte	0x04, 0x11
        /*001a*/ 	.short	(.L_7 - .L_6)
	.align		4
.L_6:
        /*001c*/ 	.word	index@(triton_poi_fused__native_batch_norm_legit_no_training_convolution_relu_113)
        /*0020*/ 	.word	0x00000000


	//----- nvinfo : EIATTR_MIN_STACK_SIZE
	.align		4
.L_7:
        /*0024*/ 	.byte	0x04, 0x12
        /*0026*/ 	.short	(.L_9 - .L_8)
	.align		4
.L_8:
        /*0028*/ 	.word	index@(triton_poi_fused__native_batch_norm_legit_no_training_convolution_relu_113)
        /*002c*/ 	.word	0x00000000
.L_9:


//--------------------- .nv.info.triton_poi_fused__native_batch_norm_legit_no_training_convolution_relu_113 --------------------------
	.section	.nv.info.triton_poi_fused__native_batch_norm_legit_no_training_convolution_relu_113,"",@"SHT_CUDA_INFO"
	.sectionflags	@""
	.align	4


	//----- nvinfo : EIATTR_CUDA_API_VERSION
	.align		4
        /*0000*/ 	.byte	0x04, 0x37
        /*0002*/ 	.short	(.L_11 - .L_10)
.L_10:
        /*0004*/ 	.word	0x0000007c


	//----- nvinfo : EIATTR_KPARAM_INFO
	.align		4
.L_11:
        /*0008*/ 	.byte	0x04, 0x17
        /*000a*/ 	.short	(.L_13 - .L_12)
.L_12:
        /*000c*/ 	.word	0x00000000
        /*0010*/ 	.short	0x0007
        /*0012*/ 	.short	0x0038
        /*0014*/ 	.byte	0x00, 0xf0, 0x11, 0x00


	//----- nvinfo : EIATTR_KPARAM_INFO
	.align		4
.L_13:
        /*0018*/ 	.byte	0x04, 0x17
        /*001a*/ 	.short	(.L_15 - .L_14)
.L_14:
        /*001c*/ 	.word	0x00000000
        /*0020*/ 	.short	0x0006
        /*0022*/ 	.short	0x0030
        /*0024*/ 	.byte	0x00, 0xf4, 0x21, 0x00


	//----- nvinfo : EIATTR_KPARAM_INFO
	.align		4
.L_15:
        /*0028*/ 	.byte	0x04, 0x17
        /*002a*/ 	.short	(.L_17 - .L_16)
.L_16:
        /*002c*/ 	.word	0x00000000
        /*0030*/ 	.short	0x0005
        /*0032*/ 	.short	0x0028
        /*0034*/ 	.byte	0x00, 0xf4, 0x21, 0x00


	//----- nvinfo : EIATTR_KPARAM_INFO
	.align		4
.L_17:
        /*0038*/ 	.byte	0x04, 0x17
        /*003a*/ 	.short	(.L_19 - .L_18)
.L_18:
        /*003c*/ 	.word	0x00000000
        /*0040*/ 	.short	0x0004
        /*0042*/ 	.short	0x0020
        /*0044*/ 	.byte	0x00, 0xf4, 0x21, 0x00


	//----- nvinfo : EIATTR_KPARAM_INFO
	.align		4
.L_19:
        /*0048*/ 	.byte	0x04, 0x17
        /*004a*/ 	.short	(.L_21 - .L_20)
.L_20:
        /*004c*/ 	.word	0x00000000
        /*0050*/ 	.short	0x0003
        /*0052*/ 	.short	0x0018
        /*0054*/ 	.byte	0x00, 0xf4, 0x21, 0x00


	//----- nvinfo : EIATTR_KPARAM_INFO
	.align		4
.L_21:
        /*0058*/ 	.byte	0x04, 0x17
        /*005a*/ 	.short	(.L_23 - .L_22)
.L_22:
        /*005c*/ 	.word	0x00000000
        /*0060*/ 	.short	0x0002
        /*0062*/ 	.short	0x0010
        /*0064*/ 	.byte	0x00, 0xf4, 0x21, 0x00


	//----- nvinfo : EIATTR_KPARAM_INFO
	.align		4
.L_23:
        /*0068*/ 	.byte	0x04, 0x17
        /*006a*/ 	.short	(.L_25 - .L_24)
.L_24:
        /*006c*/ 	.word	0x00000000
        /*0070*/ 	.short	0x0001
        /*0072*/ 	.short	0x0008
        /*0074*/ 	.byte	0x00, 0xf4, 0x21, 0x00


	//----- nvinfo : EIATTR_KPARAM_INFO
	.align		4
.L_25:
        /*0078*/ 	.byte	0x04, 0x17
        /*007a*/ 	.short	(.L_27 - .L_26)
.L_26:
        /*007c*/ 	.word	0x00000000
        /*0080*/ 	.short	0x0000
        /*0082*/ 	.short	0x0000
        /*0084*/ 	.byte	0x00, 0xf4, 0x21, 0x00


	//----- nvinfo : EIATTR_SPARSE_MMA_MASK
	.align		4
.L_27:
        /*0088*/ 	.byte	0x03, 0x50
        /*008a*/ 	.short	0x0000


	//----- nvinfo : EIATTR_MAXREG_COUNT
	.align		4
        /*008c*/ 	.byte	0x03, 0x1b
        /*008e*/ 	.short	0x00ff


	//----- nvinfo : EIATTR_EXIT_INSTR_OFFSETS
	.align		4
        /*0090*/ 	.byte	0x04, 0x1c
        /*0092*/ 	.short	(.L_29 - .L_28)


	//   ....[0]....
.L_28:
        /*0094*/ 	.word	0x00000510


	//   ....[1]....
        /*0098*/ 	.word	0x00000530


	//----- nvinfo : EIATTR_REQNTID
	.align		4
.L_29:
        /*009c*/ 	.byte	0x04, 0x10
        /*009e*/ 	.short	(.L_31 - .L_30)
.L_30:
        /*00a0*/ 	.word	0x00000080
        /*00a4*/ 	.word	0x00000001
        /*00a8*/ 	.word	0x00000001


	//----- nvinfo : EIATTR_CBANK_PARAM_SIZE
	.align		4
.L_31:
        /*00ac*/ 	.byte	0x03, 0x19
        /*00ae*/ 	.short	0x003c


	//----- nvinfo : EIATTR_PARAM_CBANK
	.align		4
        /*00b0*/ 	.byte	0x04, 0x0a
        /*00b2*/ 	.short	(.L_33 - .L_32)
	.align		4
.L_32:
        /*00b4*/ 	.word	index@(.nv.constant0.triton_poi_fused__native_batch_norm_legit_no_training_convolution_relu_113)
        /*00b8*/ 	.short	0x0210
        /*00ba*/ 	.short	0x003c


	//----- nvinfo : EIATTR_SW_WAR
	.align		4
.L_33:
        /*00bc*/ 	.byte	0x04, 0x36
        /*00be*/ 	.short	(.L_35 - .L_34)
.L_34:
        /*00c0*/ 	.word	0x00000008
.L_35:


//--------------------- .nv.callgraph             --------------------------
	.section	.nv.callgraph,"",@"SHT_CUDA_CALLGRAPH"
	.align	4
	.sectionentsize	8
	.align		4
        /*0000*/ 	.word	0x00000000
	.align		4
        /*0004*/ 	.word	0xffffffff
	.align		4
        /*0008*/ 	.word	0x00000000
	.align		4
        /*000c*/ 	.word	0xfffffffe
	.align		4
        /*0010*/ 	.word	0x00000000
	.align		4
        /*0014*/ 	.word	0xfffffffd
	.align		4
        /*0018*/ 	.word	0x00000000
	.align		4
        /*001c*/ 	.word	0xfffffffc


//--------------------- .nv.constant4             --------------------------
	.section	.nv.constant4,"a",@progbits
	.align	8
	.align		8
.nv.constant4:
        /*0000*/ 	.dword	_$_str
	.align		8
        /*0008*/ 	.dword	_$_str_$_2


//--------------------- .text.triton_poi_fused__native_batch_norm_legit_no_training_convolution_relu_113 --------------------------
	.section	.text.triton_poi_fused__native_batch_norm_legit_no_training_convolution_relu_113,"ax",@progbits
	.align	128
        .global         triton_poi_fused__native_batch_norm_legit_no_training_convolution_relu_113
        .type           triton_poi_fused__native_batch_norm_legit_no_training_convolution_relu_113,@function
        .size           triton_poi_fused__native_batch_norm_legit_no_training_convolution_relu_113,(.L_x_1 - triton_poi_fused__native_batch_norm_legit_no_training_convolution_relu_113)
        .other          triton_poi_fused__native_batch_norm_legit_no_training_convolution_relu_113,@"STO_CUDA_ENTRY STV_DEFAULT"
triton_poi_fused__native_batch_norm_legit_no_training_convolution_relu_113:
.text.triton_poi_fused__native_batch_norm_legit_no_training_convolution_relu_113:
[----:B------:R-:W0:Y:S01]  /*0000*/  LDC R1, c[0x0][0x28] ;  /* 0x00000a00ff017b82 */ /* 0x000e220000000800 */
[----:B------:R-:W1:Y:S01]  /*0010*/  S2R R0, SR_TID.X ;  /* 0x0000000000007919 */ /* 0x000e620000002100 */
[----:B------:R-:W-:Y:S01]  /*0020*/  CS2R R16, SRZ ;  /* 0x0000000000107805 */ /* 0x000fe2000001ff00 */
[----:B------:R-:W-:-:S05]  /*0030*/  ULDC.64 UR4, c[0x0][0x208] ;  /* 0x0000820000047ab9 */ /* 0x000fca0000000a00 */
[----:B------:R-:W2:Y:S01]  /*0040*/  LDC.64 R14, c[0x0][0x218] ;  /* 0x00008600ff0e7b82 */ /* 0x000ea20000000a00 */
[----:B------:R-:W3:Y:S07]  /*0050*/  S2R R5, SR_CTAID.X ;  /* 0x0000000000057919 */ /* 0x000eee0000002500 */
[----:B------:R-:W4:Y:S08]  /*0060*/  LDC.64 R22, c[0x0][0x210] ;  /* 0x00008400ff167b82 */ /* 0x000f300000000a00 */
[----:B------:R-:W5:Y:S08]  /*0070*/  LDC.64 R20, c[0x0][0x220] ;  /* 0x00008800ff147b82 */ /* 0x000f700000000a00 */
[----:B------:R-:W2:Y:S01]  /*0080*/  LDC.64 R8, c[0x0][0x230] ;  /* 0x00008c00ff087b82 */ /* 0x000ea20000000a00 */
[----:B-1----:R-:W-:-:S07]  /*0090*/  IMAD.SHL.U32 R0, R0, 0x2, RZ ;  /* 0x0000000200007824 */ /* 0x002fce00078e00ff */
[----:B------:R-:W1:Y:S01]  /*00a0*/  LDC.64 R6, c[0x0][0x238] ;  /* 0x00008e00ff067b82 */ /* 0x000e620000000a00 */
[----:B---3--:R-:W-:Y:S02]  /*00b0*/  SHF.R.S32.HI R3, RZ, 0x17, R5 ;  /* 0x00000017ff037819 */ /* 0x008fe40000011405 */
[----:B------:R-:W-:Y:S02]  /*00c0*/  LOP3.LUT R0, R0, 0xfe, RZ, 0xc0, !PT ;  /* 0x000000fe00007812 */ /* 0x000fe400078ec0ff */
[----:B------:R-:W-:-:S03]  /*00d0*/  SGXT R3, R3, 0x1 ;  /* 0x000000010303781a */ /* 0x000fc60000000200 */
[----:B------:R-:W-:Y:S02]  /*00e0*/  IMAD R0, R5, 0x100, R0 ;  /* 0x0000010005007824 */ /* 0x000fe400078e0200 */
[----:B------:R-:W3:Y:S03]  /*00f0*/  LDC.64 R4, c[0x0][0x228] ;  /* 0x00008a00ff047b82 */ /* 0x000ee60000000a00 */
[----:B------:R-:W-:Y:S02]  /*0100*/  LEA.HI R3, R3, R0, RZ, 0x2 ;  /* 0x0000000003037211 */ /* 0x000fe400078f10ff */
[----:B------:R-:W-:Y:S02]  /*0110*/  ISETP.GE.AND P0, PT, R0, 0x100, PT ;  /* 0x000001000000780c */ /* 0x000fe40003f06270 */
[--C-:B------:R-:W-:Y:S02]  /*0120*/  SHF.R.S32.HI R19, RZ, 0x2, R3.reuse ;  /* 0x00000002ff137819 */ /* 0x100fe40000011403 */
[----:B------:R-:W-:-:S04]  /*0130*/  SHF.R.S32.HI R2, RZ, 0x1f, R3 ;  /* 0x0000001fff027819 */ /* 0x000fc80000011403 */
[----:B------:R-:W-:-:S04]  /*0140*/  LEA.HI R2, R2, R19, RZ, 0x4 ;  /* 0x0000001302027211 */ /* 0x000fc800078f20ff */
[----:B------:R-:W-:-:S04]  /*0150*/  LOP3.LUT R2, R2, 0xfffffff0, RZ, 0xc0, !PT ;  /* 0xfffffff002027812 */ /* 0x000fc800078ec0ff */
[----:B------:R-:W-:-:S05]  /*0160*/  IADD3 R19, R19, -R2, RZ ;  /* 0x8000000213137210 */ /* 0x000fca0007ffe0ff */
[----:B---3--:R-:W-:-:S05]  /*0170*/  IMAD.WIDE R4, R19, 0x4, R4 ;  /* 0x0000000413047825 */ /* 0x008fca00078e0204 */
[----:B------:R-:W3:Y:S04]  /*0180*/  @!P0 LDG.E.EL R16, desc[UR4][R4.64] ;  /* 0x0000000404108981 */ /* 0x000ee8000c2e1900 */
[----:B------:R4:W3:Y:S01]  /*0190*/  @!P0 LDG.E.EL R17, desc[UR4][R4.64] ;  /* 0x0000000404118981 */ /* 0x0008e2000c2e1900 */
[----:B------:R-:W-:Y:S02]  /*01a0*/  CS2R R12, SRZ ;  /* 0x00000000000c7805 */ /* 0x000fe4000001ff00 */
[----:B------:R-:W-:Y:S02]  /*01b0*/  CS2R R10, SRZ ;  /* 0x00000000000a7805 */ /* 0x000fe4000001ff00 */
[----:B------:R-:W-:Y:S01]  /*01c0*/  CS2R R2, SRZ ;  /* 0x0000000000027805 */ /* 0x000fe2000001ff00 */
[----:B--2---:R-:W-:-:S05]  /*01d0*/  IMAD.WIDE R14, R19, 0x4, R14 ;  /* 0x00000004130e7825 */ /* 0x004fca00078e020e */
[----:B------:R-:W2:Y:S01]  /*01e0*/  @!P0 LDG.E.EL R13, desc[UR4][R14.64] ;  /* 0x000000040e0d8981 */ /* 0x000ea2000c2e1900 */
[----:B----4-:R-:W-:-:S03]  /*01f0*/  IMAD.WIDE R4, R0, 0x4, R22 ;  /* 0x0000000400047825 */ /* 0x010fc600078e0216 */
[----:B------:R-:W4:Y:S01]  /*0200*/  @!P0 LDG.E.EL R10, desc[UR4][R14.64] ;  /* 0x000000040e0a8981 */ /* 0x000f22000c2e1900 */
[----:B-----5:R-:W-:-:S03]  /*0210*/  IMAD.WIDE R22, R19, 0x4, R20 ;  /* 0x0000000413167825 */ /* 0x020fc600078e0214 */
[----:B------:R-:W2:Y:S01]  /*0220*/  @!P0 LDG.E.64 R2, desc[UR4][R4.64] ;  /* 0x0000000404028981 */ /* 0x000ea2000c1e1b00 */
[C---:B0-----:R-:W-:Y:S01]  /*0230*/  IMAD.WIDE R8, R19.reuse, 0x4, R8 ;  /* 0x0000000413087825 */ /* 0x041fe200078e0208 */
[----:B------:R-:W-:Y:S02]  /*0240*/  CS2R R20, SRZ ;  /* 0x0000000000147805 */ /* 0x000fe4000001ff00 */
[----:B------:R-:W5:Y:S01]  /*0250*/  @!P0 LDG.E.EL R11, desc[UR4][R22.64] ;  /* 0x00000004160b8981 */ /* 0x000f62000c2e1900 */
[----:B-1----:R-:W-:Y:S01]  /*0260*/  IMAD.WIDE R6, R19, 0x4, R6 ;  /* 0x0000000413067825 */ /* 0x002fe200078e0206 */
[----:B------:R-:W-:Y:S02]  /*0270*/  CS2R R18, SRZ ;  /* 0x0000000000127805 */ /* 0x000fe4000001ff00 */
[----:B------:R-:W2:Y:S04]  /*0280*/  @!P0 LDG.E.EL R12, desc[UR4][R22.64] ;  /* 0x00000004160c8981 */ /* 0x000ea8000c2e1900 */
[----:B------:R-:W2:Y:S04]  /*0290*/  @!P0 LDG.E.EL R20, desc[UR4][R8.64] ;  /* 0x0000000408148981 */ /* 0x000ea8000c2e1900 */
[----:B------:R0:W2:Y:S04]  /*02a0*/  @!P0 LDG.E.EL R21, desc[UR4][R8.64] ;  /* 0x0000000408158981 */ /* 0x0000a8000c2e1900 */
[----:B------:R-:W2:Y:S04]  /*02b0*/  @!P0 LDG.E.EL R19, desc[UR4][R6.64] ;  /* 0x0000000406138981 */ /* 0x000ea8000c2e1900 */
[----:B------:R1:W2:Y:S01]  /*02c0*/  @!P0 LDG.E.EL R18, desc[UR4][R6.64] ;  /* 0x0000000406128981 */ /* 0x0002a2000c2e1900 */
[----:B0-----:R-:W-:Y:S01]  /*02d0*/  HFMA2.MMA R8, -RZ, RZ, 1.625, 0 ;  /* 0x3e800000ff087435 */ /* 0x001fe200000001ff */
[----:B-1----:R-:W0:Y:S02]  /*02e0*/  LDC.64 R6, c[0x0][0x240] ;  /* 0x00009000ff067b82 */ /* 0x002e240000000a00 */
[----:B0-----:R-:W-:-:S04]  /*02f0*/  IMAD.WIDE R6, R0, 0x4, R6 ;  /* 0x0000000400067825 */ /* 0x001fc800078e0206 */
[----:B---3--:R-:W-:Y:S01]  /*0300*/  FADD R16, R16, 9.9999997473787516356e-06 ;  /* 0x3727c5ac10107421 */ /* 0x008fe20000000000 */
[----:B------:R-:W-:-:S03]  /*0310*/  FADD R17, R17, 9.9999997473787516356e-06 ;  /* 0x3727c5ac11117421 */ /* 0x000fc60000000000 */
[----:B------:R-:W0:Y:S08]  /*0320*/  MUFU.SQRT R14, R16 ;  /* 0x00000010000e7308 */ /* 0x000e300000002000 */
[----:B------:R-:W1:Y:S01]  /*0330*/  MUFU.SQRT R15, R17 ;  /* 0x00000011000f7308 */ /* 0x000e620000002000 */
[C---:B0-----:R-:W-:Y:S02]  /*0340*/  FSETP.GT.AND P1, PT, R14.reuse, 8.50705917302346158658e+37, PT ;  /* 0x7e8000000e00780b */ /* 0x041fe40003f24000 */
[----:B------:R-:W-:-:S02]  /*0350*/  FSETP.GEU.AND P3, PT, R14, 1.175494350822287508e-38, PT ;  /* 0x008000000e00780b */ /* 0x000fc40003f6e000 */
[C---:B-1----:R-:W-:Y:S02]  /*0360*/  FSETP.GT.AND P2, PT, R15.reuse, 8.50705917302346158658e+37, PT ;  /* 0x7e8000000f00780b */ /* 0x042fe40003f44000 */
[----:B------:R-:W-:-:S07]  /*0370*/  FSETP.GEU.AND P4, PT, R15, 1.175494350822287508e-38, PT ;  /* 0x008000000f00780b */ /* 0x000fce0003f8e000 */
[----:B------:R-:W-:-:S04]  /*0380*/  @P1 FMUL R14, R14, 0.25 ;  /* 0x3e8000000e0e1820 */ /* 0x000fc80000400000 */
[----:B------:R-:W-:Y:S01]  /*0390*/  @!P3 FMUL R14, R14, 16777216 ;  /* 0x4b8000000e0eb820 */ /* 0x000fe20000400000 */
[----:B------:R-:W-:-:S04]  /*03a0*/  @P2 FMUL R15, R15, 0.25 ;  /* 0x3e8000000f0f2820 */ /* 0x000fc80000400000 */
[----:B------:R-:W-:Y:S01]  /*03b0*/  @!P4 FMUL R15, R15, 16777216 ;  /* 0x4b8000000f0fc820 */ /* 0x000fe20000400000 */
[----:B------:R-:W0:Y:S01]  /*03c0*/  MUFU.RCP R14, R14 ;  /* 0x0000000e000e7308 */ /* 0x000e220000001000 */
[----:B------:R-:W-:-:S07]  /*03d0*/  FSEL R9, R8, 1, P1 ;  /* 0x3f80000008097808 */ /* 0x000fce0000800000 */
[----:B------:R-:W1:Y:S01]  /*03e0*/  MUFU.RCP R15, R15 ;  /* 0x0000000f000f7308 */ /* 0x000e620000001000 */
[----:B------:R-:W-:Y:S01]  /*03f0*/  FSEL R8, R8, 1, P2 ;  /* 0x3f80000008087808 */ /* 0x000fe20001000000 */
[----:B------:R-:W-:Y:S01]  /*0400*/  @!P3 FMUL R9, R9, 16777216 ;  /* 0x4b8000000909b820 */ /* 0x000fe20000400000 */
[----:B--2---:R-:W-:Y:S01]  /*0410*/  FADD R2, R13, R2 ;  /* 0x000000020d027221 */ /* 0x004fe20000000000 */
[----:B----4-:R-:W-:Y:S02]  /*0420*/  FADD R3, R10, R3 ;  /* 0x000000030a037221 */ /* 0x010fe40000000000 */
[----:B------:R-:W-:Y:S01]  /*0430*/  @!P4 FMUL R8, R8, 16777216 ;  /* 0x4b8000000808c820 */ /* 0x000fe20000400000 */
[----:B0-----:R-:W-:Y:S01]  /*0440*/  FMUL R14, R14, R9 ;  /* 0x000000090e0e7220 */ /* 0x001fe20000400000 */
[----:B-----5:R-:W-:Y:S01]  /*0450*/  FADD R11, R2, -R11 ;  /* 0x8000000b020b7221 */ /* 0x020fe20000000000 */
[----:B------:R-:W-:Y:S01]  /*0460*/  FADD R12, R3, -R12 ;  /* 0x8000000c030c7221 */ /* 0x000fe20000000000 */
[----:B-1----:R-:W-:-:S02]  /*0470*/  FMUL R9, R15, R8 ;  /* 0x000000080f097220 */ /* 0x002fc40000400000 */
[----:B------:R-:W-:Y:S02]  /*0480*/  FMUL R14, R11, R14 ;  /* 0x0000000e0b0e7220 */ /* 0x000fe40000400000 */
[----:B------:R-:W-:Y:S02]  /*0490*/  FMUL R9, R12, R9 ;  /* 0x000000090c097220 */ /* 0x000fe40000400000 */
[----:B------:R-:W-:Y:S02]  /*04a0*/  FFMA R14, R14, R20, R19 ;  /* 0x000000140e0e7223 */ /* 0x000fe40000000013 */
[----:B------:R-:W-:Y:S01]  /*04b0*/  FFMA R9, R9, R21, R18 ;  /* 0x0000001509097223 */ /* 0x000fe20000000012 */
[----:B------:R0:W-:Y:S02]  /*04c0*/  @!P0 STG.E.64 desc[UR4][R4.64], R2 ;  /* 0x0000000204008986 */ /* 0x0001e4000c101b04 */
[----:B------:R-:W-:Y:S02]  /*04d0*/  FSETP.GEU.AND P1, PT, R14, RZ, PT ;  /* 0x000000ff0e00720b */ /* 0x000fe40003f2e000 */
[----:B------:R-:W-:-:S02]  /*04e0*/  FSETP.GEU.AND P2, PT, R9, RZ, PT ;  /* 0x000000ff0900720b */ /* 0x000fc40003f4e000 */
[----:B------:R-:W-:Y:S02]  /*04f0*/  FSEL R8, R14, RZ, P1 ;  /* 0x000000ff0e087208 */ /* 0x000fe40000800000 */
[----:B------:R-:W-:Y:S01]  /*0500*/  FSEL R9, R9, RZ, P2 ;  /* 0x000000ff09097208 */ /* 0x000fe20001000000 */
[----:B0-----:R-:W-:Y:S08]  /*0510*/  @P0 EXIT ;  /* 0x000000000000094d */ /* 0x001ff00003800000 */
[----:B------:R-:W-:Y:S01]  /*0520*/  STG.E.64 desc[UR4][R6.64], R8 ;  /* 0x0000000806007986 */ /* 0x000fe2000c101b04 */
[----:B------:R-:W-:Y:S05]  /*0530*/  EXIT ;  /* 0x000000000000794d */ /* 0x000fea0003800000 */
.L_x_0:
[----:B------:R-:W-:-:S00]  /*0540*/  BRA `(.L_x_0) ;  /* 0xfffffffc00fc7947 */ /* 0x000fc0000383ffff */
[----:B------:R-:W-:-:S00]  /*0550*/  NOP ;  /* 0x0000000000007918 */ /* 0x000fc00000000000 */
        /* <DEDUP_REMOVED lines=10> */
.L_x_1:


//--------------------- .nv.global.init           --------------------------
	.section	.nv.global.init,"aw",@progbits
.nv.global.init:
	.type		_$_str,@object
	.size		_$_str,(_$_str_$_2 - _$_str)
_$_str:
        /*0000*/ 	.byte	0x5f, 0x5f, 0x43, 0x55, 0x44, 0x41, 0x5f, 0x46, 0x54, 0x5a, 0x00
	.type		_$_str_$_2,@object
	.size		_$_str_$_2,(.L_1 - _$_str_$_2)
_$_str_$_2:
        /*000b*/ 	.byte	0x5f, 0x5f, 0x43, 0x55, 0x44, 0x41, 0x5f, 0x50, 0x52, 0x45, 0x43, 0x5f, 0x53, 0x51, 0x52, 0x54
        /*001b*/ 	.byte	0x00
.L_1:


//--------------------- .nv.constant0.triton_poi_fused__native_batch_norm_legit_no_training_convolution_relu_113 --------------------------
	.section	.nv.constant0.triton_poi_fused__native_batch_norm_legit_no_training_convolution_relu_113,"a",@progbits
	.sectionflags	@""
	.align	4
.nv.constant0.triton_poi_fused__native_batch_norm_legit_no_training_convolution_relu_113:
	.zero		588
